//
// Generated by NVIDIA NVVM Compiler
//
// Compiler Build ID: CL-36424714
// Cuda compilation tools, release 13.0, V13.0.88
// Based on NVVM 20.0.0
//

.version 9.0
.target sm_100
.address_size 64

	// .globl	_Z15naive_transposePiS_i

.visible .entry _Z15naive_transposePiS_i(
	.param .u64 .ptr .align 1 _Z15naive_transposePiS_i_param_0,
	.param .u64 .ptr .align 1 _Z15naive_transposePiS_i_param_1,
	.param .u32 _Z15naive_transposePiS_i_param_2
)
{
	.reg .pred 	%p<2>;
	.reg .b32 	%r<16>;
	.reg .b64 	%rd<9>;

	ld.param.u64 	%rd1, [_Z15naive_transposePiS_i_param_0];
	ld.param.u64 	%rd2, [_Z15naive_transposePiS_i_param_1];
	ld.param.u32 	%r4, [_Z15naive_transposePiS_i_param_2];
	mov.u32 	%r5, %ctaid.x;
	mov.u32 	%r6, %ntid.x;
	mov.u32 	%r7, %tid.x;
	mad.lo.s32 	%r1, %r5, %r6, %r7;
	mov.u32 	%r8, %ctaid.y;
	mov.u32 	%r9, %ntid.y;
	mov.u32 	%r10, %tid.y;
	mad.lo.s32 	%r11, %r8, %r9, %r10;
	max.s32 	%r12, %r1, %r11;
	setp.ge.s32 	%p1, %r12, %r4;
	@%p1 bra 	$L__BB0_2;
	cvta.to.global.u64 	%rd3, %rd1;
	cvta.to.global.u64 	%rd4, %rd2;
	mad.lo.s32 	%r13, %r4, %r11, %r1;
	mul.wide.s32 	%rd5, %r13, 4;
	add.s64 	%rd6, %rd3, %rd5;
	ld.global.u32 	%r14, [%rd6];
	mad.lo.s32 	%r15, %r4, %r1, %r11;
	mul.wide.s32 	%rd7, %r15, 4;
	add.s64 	%rd8, %rd4, %rd7;
	st.global.u32 	[%rd8], %r14;
$L__BB0_2:
	ret;

}


// ===== COMPILED SASS (sm_100) =====

	.target	sm_100

	.elftype	@"ET_EXEC"


//--------------------- .note.nv.tkinfo           --------------------------
	.section	.note.nv.tkinfo,"",@"SHT_NOTE"
	.sectionflags	@"SHF_NOTE_NV_TKINFO"
	.tkinfo
        /*0018*/ 	.word	0x00000002
        /*0030*/ 	.string	""
        /*0030*/ 	.string	"ptxas"
        /*0030*/ 	.string	"Cuda compilation tools, release 13.0, V13.0.88"
        /*0030*/ 	.string	"Build cuda_13.0.r13.0/compiler.36424714_0"
        /*0030*/ 	.string	"-arch sm_100 -m 64 "



//--------------------- .note.nv.cuinfo           --------------------------
	.section	.note.nv.cuinfo,"",@"SHT_NOTE"
	.sectionflags	@"SHF_NOTE_NV_CUINFO"
        /*0018*/ 	.short	0x0002
        /*001a*/ 	.short	0x0064
        /*001c*/ 	.short	0x0082
	.zero		2


//--------------------- .nv.info                  --------------------------
	.section	.nv.info,"",@"SHT_CUDA_INFO"
	.align	4


	//----- nvinfo : EIATTR_REGCOUNT
	.align		4
        /*0000*/ 	.byte	0x04, 0x2f
        /*0002*/ 	.short	(.L_1 - .L_0)
	.align		4
.L_0:
        /*0004*/ 	.word	index@(_Z15naive_transposePiS_i)
        /*0008*/ 	.word	0x0000000a


	//----- nvinfo : EIATTR_FRAME_SIZE
	.align		4
.L_1:
        /*000c*/ 	.byte	0x04, 0x11
        /*000e*/ 	.short	(.L_3 - .L_2)
	.align		4
.L_2:
        /*0010*/ 	.word	index@(_Z15naive_transposePiS_i)
        /*0014*/ 	.word	0x00000000


	//----- nvinfo : EIATTR_MIN_STACK_SIZE
	.align		4
.L_3:
        /*0018*/ 	.byte	0x04, 0x12
        /*001a*/ 	.short	(.L_5 - .L_4)
	.align		4
.L_4:
        /*001c*/ 	.word	index@(_Z15naive_transposePiS_i)
        /*0020*/ 	.word	0x00000000
.L_5:


//--------------------- .nv.compat                --------------------------
	.section	.nv.compat,"",@"SHT_CUDA_COMPAT_INFO"
	.align	4
        /*0000*/ 	.byte	0x02, 0x09, 0x00, 0x00, 0x02, 0x02, 0x01, 0x00, 0x02, 0x05, 0x05, 0x00, 0x03, 0x07, 0x01, 0x01
        /*0010*/ 	.byte	0x02, 0x03, 0x00, 0x00, 0x02, 0x06, 0x01, 0x00, 0x04, 0x0b, 0x08, 0x00, 0x09, 0x00, 0x00, 0x00
        /*0020*/ 	.byte	0x00, 0x00, 0x00, 0x00


//--------------------- .nv.info._Z15naive_transposePiS_i --------------------------
	.section	.nv.info._Z15naive_transposePiS_i,"",@"SHT_CUDA_INFO"
	.sectionflags	@""
	.align	4


	//----- nvinfo : EIATTR_CUDA_API_VERSION
	.align		4
        /*0000*/ 	.byte	0x04, 0x37
        /*0002*/ 	.short	(.L_7 - .L_6)
.L_6:
        /*0004*/ 	.word	0x00000082


	//----- nvinfo : EIATTR_KPARAM_INFO
	.align		4
.L_7:
        /*0008*/ 	.byte	0x04, 0x17
        /*000a*/ 	.short	(.L_9 - .L_8)
.L_8:
        /*000c*/ 	.word	0x00000000
        /*0010*/ 	.short	0x0002
        /*0012*/ 	.short	0x0010
        /*0014*/ 	.byte	0x00, 0xf0, 0x11, 0x00


	//----- nvinfo : EIATTR_KPARAM_INFO
	.align		4
.L_9:
        /*0018*/ 	.byte	0x04, 0x17
        /*001a*/ 	.short	(.L_11 - .L_10)
.L_10:
        /*001c*/ 	.word	0x00000000
        /*0020*/ 	.short	0x0001
        /*0022*/ 	.short	0x0008
        /*0024*/ 	.byte	0x00, 0xf5, 0x21, 0x00


	//----- nvinfo : EIATTR_KPARAM_INFO
	.align		4
.L_11:
        /*0028*/ 	.byte	0x04, 0x17
        /*002a*/ 	.short	(.L_13 - .L_12)
.L_12:
        /*002c*/ 	.word	0x00000000
        /*0030*/ 	.short	0x0000
        /*0032*/ 	.short	0x0000
        /*0034*/ 	.byte	0x00, 0xf5, 0x21, 0x00


	//----- nvinfo : EIATTR_SPARSE_MMA_MASK
	.align		4
.L_13:
        /*0038*/ 	.byte	0x03, 0x50
        /*003a*/ 	.short	0x0000


	//----- nvinfo : EIATTR_MAXREG_COUNT
	.align		4
        /*003c*/ 	.byte	0x03, 0x1b
        /*003e*/ 	.short	0x00ff


	//----- nvinfo : EIATTR_MERCURY_ISA_VERSION
	.align		4
        /*0040*/ 	.byte	0x03, 0x5f
        /*0042*/ 	.short	0x0101


	//----- nvinfo : EIATTR_VRC_CTA_INIT_COUNT
	.align		4
        /*0044*/ 	.byte	0x02, 0x4a
	.zero		1
	.zero		1


	//----- nvinfo : EIATTR_EXIT_INSTR_OFFSETS
	.align		4
        /*0048*/ 	.byte	0x04, 0x1c
        /*004a*/ 	.short	(.L_15 - .L_14)


	//   ....[0]....
.L_14:
        /*004c*/ 	.word	0x000000c0


	//   ....[1]....
        /*0050*/ 	.word	0x00000160


	//----- nvinfo : EIATTR_CBANK_PARAM_SIZE
	.align		4
.L_15:
        /*0054*/ 	.byte	0x03, 0x19
        /*0056*/ 	.short	0x0014


	//----- nvinfo : EIATTR_PARAM_CBANK
	.align		4
        /*0058*/ 	.byte	0x04, 0x0a
        /*005a*/ 	.short	(.L_17 - .L_16)
	.align		4
.L_16:
        /*005c*/ 	.word	index@(.nv.constant0._Z15naive_transposePiS_i)
        /*0060*/ 	.short	0x0380
        /*0062*/ 	.short	0x0014


	//----- nvinfo : EIATTR_SW_WAR
	.align		4
.L_17:
        /*0064*/ 	.byte	0x04, 0x36
        /*0066*/ 	.short	(.L_19 - .L_18)
.L_18:
        /*0068*/ 	.word	0x00000008
.L_19:


//--------------------- .nv.callgraph             --------------------------
	.section	.nv.callgraph,"",@"SHT_CUDA_CALLGRAPH"
	.align	4
	.sectionentsize	8
	.align		4
        /*0000*/ 	.word	0x00000000
	.align		4
        /*0004*/ 	.word	0xffffffff
	.align		4
        /*0008*/ 	.word	0x00000000
	.align		4
        /*000c*/ 	.word	0xfffffffe
	.align		4
        /*0010*/ 	.word	0x00000000
	.align		4
        /*0014*/ 	.word	0xfffffffd
	.align		4
        /*0018*/ 	.word	0x00000000
	.align		4
        /*001c*/ 	.word	0xfffffffc


//--------------------- .text._Z15naive_transposePiS_i --------------------------
	.section	.text._Z15naive_transposePiS_i,"ax",@progbits
	.align	128
        .global         _Z15naive_transposePiS_i
        .type           _Z15naive_transposePiS_i,@function
        .size           _Z15naive_transposePiS_i,(.L_x_1 - _Z15naive_transposePiS_i)
        .other          _Z15naive_transposePiS_i,@"STO_CUDA_ENTRY STV_DEFAULT"
_Z15naive_transposePiS_i:
.text._Z15naive_transposePiS_i:
[----:B------:R-:W-:Y:S01]  /*0000*/  LDC R1, c[0x0][0x37c] ;  /* 0x0000df00ff017b82 */ /* 0x000fe20000000800 */
[----:B------:R-:W0:Y:S07]  /*0010*/  S2R R3, SR_TID.X ;  /* 0x0000000000037919 */ /* 0x000e2e0000002100 */
[----:B------:R-:W0:Y:S01]  /*0020*/  LDC R0, c[0x0][0x360] ;  /* 0x0000d800ff007b82 */ /* 0x000e220000000800 */
[----:B------:R-:W1:Y:S01]  /*0030*/  LDCU UR6, c[0x0][0x390] ;  /* 0x00007200ff0677ac */ /* 0x000e620008000800 */
[----:B------:R-:W2:Y:S06]  /*0040*/  S2R R2, SR_TID.Y ;  /* 0x0000000000027919 */ /* 0x000eac0000002200 */
[----:B------:R-:W0:Y:S08]  /*0050*/  S2UR UR4, SR_CTAID.X ;  /* 0x00000000000479c3 */ /* 0x000e300000002500 */
[----:B------:R-:W2:Y:S08]  /*0060*/  S2UR UR5, SR_CTAID.Y ;  /* 0x00000000000579c3 */ /* 0x000eb00000002600 */
[----:B------:R-:W2:Y:S01]  /*0070*/  LDC R7, c[0x0][0x364] ;  /* 0x0000d900ff077b82 */ /* 0x000ea20000000800 */
[----:B0-----:R-:W-:-:S02]  /*0080*/  IMAD R0, R0, UR4, R3 ;  /* 0x0000000400007c24 */ /* 0x001fc4000f8e0203 */
[----:B--2---:R-:W-:-:S05]  /*0090*/  IMAD R7, R7, UR5, R2 ;  /* 0x0000000507077c24 */ /* 0x004fca000f8e0202 */
[----:B------:R-:W-:-:S04]  /*00a0*/  VIMNMX R2, PT, PT, R0, R7, !PT ;  /* 0x0000000700027248 */ /* 0x000fc80007fe0100 */
[----:B-1----:R-:W-:-:S13]  /*00b0*/  ISETP.GE.AND P0, PT, R2, UR6, PT ;  /* 0x0000000602007c0c */ /* 0x002fda000bf06270 */
[----:B------:R-:W-:Y:S05]  /*00c0*/  @P0 EXIT ;  /* 0x000000000000094d */ /* 0x000fea0003800000 */
[----:B------:R-:W0:Y:S01]  /*00d0*/  LDC.64 R2, c[0x0][0x380] ;  /* 0x0000e000ff027b82 */ /* 0x000e220000000a00 */
[----:B------:R-:W1:Y:S01]  /*00e0*/  LDCU.64 UR4, c[0x0][0x358] ;  /* 0x00006b00ff0477ac */ /* 0x000e620008000a00 */
[----:B------:R-:W-:-:S04]  /*00f0*/  IMAD R5, R7, UR6, R0 ;  /* 0x0000000607057c24 */ /* 0x000fc8000f8e0200 */
[----:B0-----:R-:W-:Y:S02]  /*0100*/  IMAD.WIDE R2, R5, 0x4, R2 ;  /* 0x0000000405027825 */ /* 0x001fe400078e0202 */
[----:B------:R-:W0:Y:S04]  /*0110*/  LDC.64 R4, c[0x0][0x388] ;  /* 0x0000e200ff047b82 */ /* 0x000e280000000a00 */
[----:B-1----:R-:W2:Y:S01]  /*0120*/  LDG.E R3, desc[UR4][R2.64] ;  /* 0x0000000402037981 */ /* 0x002ea2000c1e1900 */
[----:B------:R-:W-:-:S04]  /*0130*/  IMAD R7, R0, UR6, R7 ;  /* 0x0000000600077c24 */ /* 0x000fc8000f8e0207 */
[----:B0-----:R-:W-:-:S05]  /*0140*/  IMAD.WIDE R4, R7, 0x4, R4 ;  /* 0x0000000407047825 */ /* 0x001fca00078e0204 */
[----:B--2---:R-:W-:Y:S01]  /*0150*/  STG.E desc[UR4][R4.64], R3 ;  /* 0x0000000304007986 */ /* 0x004fe2000c101904 */
[----:B------:R-:W-:Y:S05]  /*0160*/  EXIT ;  /* 0x000000000000794d */ /* 0x000fea0003800000 */
.L_x_0:
[----:B------:R-:W-:-:S00]  /*0170*/  BRA `(.L_x_0) ;  /* 0xfffffffc00fc7947 */ /* 0x000fc0000383ffff */
[----:B------:R-:W-:-:S00]  /*0180*/  NOP ;  /* 0x0000000000007918 */ /* 0x000fc00000000000 */
[----:B------:R-:W-:-:S00]  /*0190*/  NOP ;  /* 0x0000000000007918 */ /* 0x000fc00000000000 */
[----:B------:R-:W-:-:S00]  /*01a0*/  NOP ;  /* 0x0000000000007918 */ /* 0x000fc00000000000 */
[----:B------:R-:W-:-:S00]  /*01b0*/  NOP ;  /* 0x0000000000007918 */ /* 0x000fc00000000000 */
[----:B------:R-:W-:-:S00]  /*01c0*/  NOP ;  /* 0x0000000000007918 */ /* 0x000fc00000000000 */
[----:B------:R-:W-:-:S00]  /*01d0*/  NOP ;  /* 0x0000000000007918 */ /* 0x000fc00000000000 */
[----:B------:R-:W-:-:S00]  /*01e0*/  NOP ;  /* 0x0000000000007918 */ /* 0x000fc00000000000 */
[----:B------:R-:W-:-:S00]  /*01f0*/  NOP ;  /* 0x0000000000007918 */ /* 0x000fc00000000000 */
.L_x_1:


//--------------------- .nv.shared.reserved.0     --------------------------
	.section	.nv.shared.reserved.0,"aw",@nobits
	.weak		__nv_reservedSMEM_offset_0_alias
	.size		__nv_reservedSMEM_offset_0_alias, 0, 64
	.other		__nv_reservedSMEM_offset_0_alias,@"STO_CUDA_RESERVED_SHARED STV_DEFAULT"
__nv_reservedSMEM_offset_0_alias:
	.zero		0
	.zero		64


//--------------------- .nv.constant0._Z15naive_transposePiS_i --------------------------
	.section	.nv.constant0._Z15naive_transposePiS_i,"a",@progbits
	.sectionflags	@""
	.align	4
.nv.constant0._Z15naive_transposePiS_i:
	.zero		916


//--------------------- SYMBOLS --------------------------

	.type		.nv.reservedSmem.offset0,@object
	.size		.nv.reservedSmem.offset0,0x4
